//
// Generated by NVIDIA NVVM Compiler
//
// Compiler Build ID: CL-36424714
// Cuda compilation tools, release 13.0, V13.0.88
// Based on NVVM 20.0.0
//

.version 9.0
.target sm_100
.address_size 64

	// .globl	sum
.extern .shared .align 16 .b8 sdata[];

.visible .entry sum(
	.param .u64 .ptr .align 1 sum_param_0,
	.param .u64 .ptr .align 1 sum_param_1,
	.param .u32 sum_param_2
)
{
	.reg .pred 	%p<13>;
	.reg .b32 	%r<23>;
	.reg .b32 	%f<32>;
	.reg .b64 	%rd<23>;

	ld.param.u64 	%rd3, [sum_param_0];
	ld.param.u64 	%rd2, [sum_param_1];
	ld.param.u32 	%r15, [sum_param_2];
	cvta.to.global.u64 	%rd1, %rd3;
	mov.u32 	%r1, %tid.x;
	mov.u32 	%r2, %ctaid.x;
	mov.u32 	%r22, %ntid.x;
	mul.lo.s32 	%r16, %r22, %r2;
	shl.b32 	%r17, %r16, 3;
	add.s32 	%r4, %r17, %r1;
	mul.wide.u32 	%rd4, %r4, 4;
	add.s64 	%rd5, %rd1, %rd4;
	ld.global.f32 	%f27, [%rd5];
	shl.b32 	%r18, %r1, 2;
	mov.u32 	%r19, sdata;
	add.s32 	%r5, %r19, %r18;
	st.shared.f32 	[%r5], %f27;
	add.s32 	%r6, %r4, %r22;
	setp.ge.u32 	%p1, %r6, %r15;
	@%p1 bra 	$L__BB0_2;
	mul.wide.u32 	%rd6, %r6, 4;
	add.s64 	%rd7, %rd1, %rd6;
	ld.global.f32 	%f14, [%rd7];
	add.f32 	%f27, %f14, %f27;
	st.shared.f32 	[%r5], %f27;
$L__BB0_2:
	add.s32 	%r7, %r6, %r22;
	setp.ge.u32 	%p2, %r7, %r15;
	@%p2 bra 	$L__BB0_4;
	mul.wide.u32 	%rd8, %r7, 4;
	add.s64 	%rd9, %rd1, %rd8;
	ld.global.f32 	%f15, [%rd9];
	add.f32 	%f27, %f15, %f27;
	st.shared.f32 	[%r5], %f27;
$L__BB0_4:
	add.s32 	%r8, %r7, %r22;
	setp.ge.u32 	%p3, %r8, %r15;
	@%p3 bra 	$L__BB0_6;
	mul.wide.u32 	%rd10, %r8, 4;
	add.s64 	%rd11, %rd1, %rd10;
	ld.global.f32 	%f16, [%rd11];
	add.f32 	%f27, %f16, %f27;
	st.shared.f32 	[%r5], %f27;
$L__BB0_6:
	add.s32 	%r9, %r8, %r22;
	setp.ge.u32 	%p4, %r9, %r15;
	@%p4 bra 	$L__BB0_8;
	mul.wide.u32 	%rd12, %r9, 4;
	add.s64 	%rd13, %rd1, %rd12;
	ld.global.f32 	%f17, [%rd13];
	add.f32 	%f27, %f17, %f27;
	st.shared.f32 	[%r5], %f27;
$L__BB0_8:
	add.s32 	%r10, %r9, %r22;
	setp.ge.u32 	%p5, %r10, %r15;
	@%p5 bra 	$L__BB0_10;
	mul.wide.u32 	%rd14, %r10, 4;
	add.s64 	%rd15, %rd1, %rd14;
	ld.global.f32 	%f18, [%rd15];
	add.f32 	%f27, %f18, %f27;
	st.shared.f32 	[%r5], %f27;
$L__BB0_10:
	add.s32 	%r11, %r10, %r22;
	setp.ge.u32 	%p6, %r11, %r15;
	@%p6 bra 	$L__BB0_12;
	mul.wide.u32 	%rd16, %r11, 4;
	add.s64 	%rd17, %rd1, %rd16;
	ld.global.f32 	%f19, [%rd17];
	add.f32 	%f27, %f19, %f27;
	st.shared.f32 	[%r5], %f27;
$L__BB0_12:
	add.s32 	%r12, %r11, %r22;
	setp.ge.u32 	%p7, %r12, %r15;
	@%p7 bra 	$L__BB0_14;
	mul.wide.u32 	%rd18, %r12, 4;
	add.s64 	%rd19, %rd1, %rd18;
	ld.global.f32 	%f20, [%rd19];
	add.f32 	%f21, %f20, %f27;
	st.shared.f32 	[%r5], %f21;
$L__BB0_14:
	bar.sync 	0;
	setp.ge.u32 	%p8, %r4, %r15;
	@%p8 bra 	$L__BB0_21;
	setp.lt.u32 	%p9, %r22, 2;
	@%p9 bra 	$L__BB0_19;
$L__BB0_16:
	shr.u32 	%r14, %r22, 1;
	setp.ge.u32 	%p10, %r1, %r14;
	@%p10 bra 	$L__BB0_18;
	shl.b32 	%r20, %r14, 2;
	add.s32 	%r21, %r5, %r20;
	ld.shared.f32 	%f22, [%r21];
	ld.shared.f32 	%f23, [%r5];
	add.f32 	%f24, %f22, %f23;
	st.shared.f32 	[%r5], %f24;
$L__BB0_18:
	bar.sync 	0;
	setp.gt.u32 	%p11, %r22, 3;
	mov.u32 	%r22, %r14;
	@%p11 bra 	$L__BB0_16;
$L__BB0_19:
	setp.ne.s32 	%p12, %r1, 0;
	@%p12 bra 	$L__BB0_21;
	ld.shared.f32 	%f25, [sdata];
	cvta.to.global.u64 	%rd20, %rd2;
	mul.wide.u32 	%rd21, %r2, 4;
	add.s64 	%rd22, %rd20, %rd21;
	st.global.f32 	[%rd22], %f25;
$L__BB0_21:
	ret;

}


// ===== COMPILED SASS (sm_100) =====

	.target	sm_100

	.elftype	@"ET_EXEC"


//--------------------- .note.nv.tkinfo           --------------------------
	.section	.note.nv.tkinfo,"",@"SHT_NOTE"
	.sectionflags	@"SHF_NOTE_NV_TKINFO"
	.tkinfo
        /*0018*/ 	.word	0x00000002
        /*0030*/ 	.string	""
        /*0030*/ 	.string	"ptxas"
        /*0030*/ 	.string	"Cuda compilation tools, release 13.0, V13.0.88"
        /*0030*/ 	.string	"Build cuda_13.0.r13.0/compiler.36424714_0"
        /*0030*/ 	.string	"-arch sm_100 -m 64 "



//--------------------- .note.nv.cuinfo           --------------------------
	.section	.note.nv.cuinfo,"",@"SHT_NOTE"
	.sectionflags	@"SHF_NOTE_NV_CUINFO"
        /*0018*/ 	.short	0x0002
        /*001a*/ 	.short	0x0064
        /*001c*/ 	.short	0x0082
	.zero		2


//--------------------- .nv.info                  --------------------------
	.section	.nv.info,"",@"SHT_CUDA_INFO"
	.align	4


	//----- nvinfo : EIATTR_REGCOUNT
	.align		4
        /*0000*/ 	.byte	0x04, 0x2f
        /*0002*/ 	.short	(.L_1 - .L_0)
	.align		4
.L_0:
        /*0004*/ 	.word	index@(sum)
        /*0008*/ 	.word	0x00000018


	//----- nvinfo : EIATTR_FRAME_SIZE
	.align		4
.L_1:
        /*000c*/ 	.byte	0x04, 0x11
        /*000e*/ 	.short	(.L_3 - .L_2)
	.align		4
.L_2:
        /*0010*/ 	.word	index@(sum)
        /*0014*/ 	.word	0x00000000


	//----- nvinfo : EIATTR_MIN_STACK_SIZE
	.align		4
.L_3:
        /*0018*/ 	.byte	0x04, 0x12
        /*001a*/ 	.short	(.L_5 - .L_4)
	.align		4
.L_4:
        /*001c*/ 	.word	index@(sum)
        /*0020*/ 	.word	0x00000000
.L_5:


//--------------------- .nv.compat                --------------------------
	.section	.nv.compat,"",@"SHT_CUDA_COMPAT_INFO"
	.align	4
        /*0000*/ 	.byte	0x02, 0x09, 0x00, 0x00, 0x02, 0x02, 0x01, 0x00, 0x02, 0x05, 0x05, 0x00, 0x03, 0x07, 0x01, 0x01
        /*0010*/ 	.byte	0x02, 0x03, 0x00, 0x00, 0x02, 0x06, 0x01, 0x00, 0x04, 0x0b, 0x08, 0x00, 0x09, 0x00, 0x00, 0x00
        /*0020*/ 	.byte	0x00, 0x00, 0x00, 0x00


//--------------------- .nv.info.sum              --------------------------
	.section	.nv.info.sum,"",@"SHT_CUDA_INFO"
	.sectionflags	@""
	.align	4


	//----- nvinfo : EIATTR_CUDA_API_VERSION
	.align		4
        /*0000*/ 	.byte	0x04, 0x37
        /*0002*/ 	.short	(.L_7 - .L_6)
.L_6:
        /*0004*/ 	.word	0x00000082


	//----- nvinfo : EIATTR_KPARAM_INFO
	.align		4
.L_7:
        /*0008*/ 	.byte	0x04, 0x17
        /*000a*/ 	.short	(.L_9 - .L_8)
.L_8:
        /*000c*/ 	.word	0x00000000
        /*0010*/ 	.short	0x0002
        /*0012*/ 	.short	0x0010
        /*0014*/ 	.byte	0x00, 0xf0, 0x11, 0x00


	//----- nvinfo : EIATTR_KPARAM_INFO
	.align		4
.L_9:
        /*0018*/ 	.byte	0x04, 0x17
        /*001a*/ 	.short	(.L_11 - .L_10)
.L_10:
        /*001c*/ 	.word	0x00000000
        /*0020*/ 	.short	0x0001
        /*0022*/ 	.short	0x0008
        /*0024*/ 	.byte	0x00, 0xf5, 0x21, 0x00


	//----- nvinfo : EIATTR_KPARAM_INFO
	.align		4
.L_11:
        /*0028*/ 	.byte	0x04, 0x17
        /*002a*/ 	.short	(.L_13 - .L_12)
.L_12:
        /*002c*/ 	.word	0x00000000
        /*0030*/ 	.short	0x0000
        /*0032*/ 	.short	0x0000
        /*0034*/ 	.byte	0x00, 0xf5, 0x21, 0x00


	//----- nvinfo : EIATTR_SPARSE_MMA_MASK
	.align		4
.L_13:
        /*0038*/ 	.byte	0x03, 0x50
        /*003a*/ 	.short	0x0000


	//----- nvinfo : EIATTR_MAXREG_COUNT
	.align		4
        /*003c*/ 	.byte	0x03, 0x1b
        /*003e*/ 	.short	0x00ff


	//----- nvinfo : EIATTR_NUM_BARRIERS
	.align		4
        /*0040*/ 	.byte	0x02, 0x4c
        /*0042*/ 	.byte	0x01
	.zero		1


	//----- nvinfo : EIATTR_MERCURY_ISA_VERSION
	.align		4
        /*0044*/ 	.byte	0x03, 0x5f
        /*0046*/ 	.short	0x0101


	//----- nvinfo : EIATTR_VRC_CTA_INIT_COUNT
	.align		4
        /*0048*/ 	.byte	0x02, 0x4a
	.zero		1
	.zero		1


	//----- nvinfo : EIATTR_EXIT_INSTR_OFFSETS
	.align		4
        /*004c*/ 	.byte	0x04, 0x1c
        /*004e*/ 	.short	(.L_15 - .L_14)


	//   ....[0]....
.L_14:
        /*0050*/ 	.word	0x000003e0


	//   ....[1]....
        /*0054*/ 	.word	0x000004d0


	//   ....[2]....
        /*0058*/ 	.word	0x00000550


	//----- nvinfo : EIATTR_CBANK_PARAM_SIZE
	.align		4
.L_15:
        /*005c*/ 	.byte	0x03, 0x19
        /*005e*/ 	.short	0x0014


	//----- nvinfo : EIATTR_PARAM_CBANK
	.align		4
        /*0060*/ 	.byte	0x04, 0x0a
        /*0062*/ 	.short	(.L_17 - .L_16)
	.align		4
.L_16:
        /*0064*/ 	.word	index@(.nv.constant0.sum)
        /*0068*/ 	.short	0x0380
        /*006a*/ 	.short	0x0014


	//----- nvinfo : EIATTR_SW_WAR
	.align		4
.L_17:
        /*006c*/ 	.byte	0x04, 0x36
        /*006e*/ 	.short	(.L_19 - .L_18)
.L_18:
        /*0070*/ 	.word	0x00000008
.L_19:


//--------------------- .nv.callgraph             --------------------------
	.section	.nv.callgraph,"",@"SHT_CUDA_CALLGRAPH"
	.align	4
	.sectionentsize	8
	.align		4
        /*0000*/ 	.word	0x00000000
	.align		4
        /*0004*/ 	.word	0xffffffff
	.align		4
        /*0008*/ 	.word	0x00000000
	.align		4
        /*000c*/ 	.word	0xfffffffe
	.align		4
        /*0010*/ 	.word	0x00000000
	.align		4
        /*0014*/ 	.word	0xfffffffd
	.align		4
        /*0018*/ 	.word	0x00000000
	.align		4
        /*001c*/ 	.word	0xfffffffc


//--------------------- .text.sum                 --------------------------
	.section	.text.sum,"ax",@progbits
	.align	128
        .global         sum
        .type           sum,@function
        .size           sum,(.L_x_3 - sum)
        .other          sum,@"STO_CUDA_ENTRY STV_DEFAULT"
sum:
.text.sum:
[----:B------:R-:W-:Y:S01]  /*0000*/  LDC R1, c[0x0][0x37c] ;  /* 0x0000df00ff017b82 */ /* 0x000fe20000000800 */
[----:B------:R-:W0:Y:S01]  /*0010*/  S2R R0, SR_CTAID.X ;  /* 0x0000000000007919 */ /* 0x000e220000002500 */
[----:B------:R-:W1:Y:S06]  /*0020*/  LDCU UR4, c[0x0][0x360] ;  /* 0x00006c00ff0477ac */ /* 0x000e6c0008000800 */
[----:B------:R-:W2:Y:S01]  /*0030*/  LDC.64 R2, c[0x0][0x380] ;  /* 0x0000e000ff027b82 */ /* 0x000ea20000000a00 */
[----:B------:R-:W3:Y:S01]  /*0040*/  S2R R4, SR_TID.X ;  /* 0x0000000000047919 */ /* 0x000ee20000002100 */
[----:B------:R-:W4:Y:S01]  /*0050*/  LDCU UR8, c[0x0][0x390] ;  /* 0x00007200ff0877ac */ /* 0x000f220008000800 */
[----:B------:R-:W5:Y:S01]  /*0060*/  LDCU.64 UR6, c[0x0][0x358] ;  /* 0x00006b00ff0677ac */ /* 0x000f620008000a00 */
[----:B-1----:R-:W-:-:S02]  /*0070*/  IMAD.U32 R5, RZ, RZ, UR4 ;  /* 0x00000004ff057e24 */ /* 0x002fc4000f8e00ff */
[----:B0-----:R-:W-:-:S05]  /*0080*/  IMAD R7, R0, UR4, RZ ;  /* 0x0000000400077c24 */ /* 0x001fca000f8e02ff */
[----:B---3--:R-:W-:-:S04]  /*0090*/  LEA R7, R7, R4, 0x3 ;  /* 0x0000000407077211 */ /* 0x008fc800078e18ff */
[C---:B------:R-:W-:Y:S01]  /*00a0*/  IADD3 R8, PT, PT, R7.reuse, UR4, RZ ;  /* 0x0000000407087c10 */ /* 0x040fe2000fffe0ff */
[----:B--2---:R-:W-:-:S03]  /*00b0*/  IMAD.WIDE.U32 R12, R7, 0x4, R2 ;  /* 0x00000004070c7825 */ /* 0x004fc600078e0002 */
[C---:B----4-:R-:W-:Y:S02]  /*00c0*/  ISETP.GE.U32.AND P2, PT, R8.reuse, UR8, PT ;  /* 0x0000000808007c0c */ /* 0x050fe4000bf46070 */
[----:B------:R-:W-:Y:S01]  /*00d0*/  IADD3 R10, PT, PT, R8, R5, RZ ;  /* 0x00000005080a7210 */ /* 0x000fe20007ffe0ff */
[----:B-----5:R0:W2:Y:S03]  /*00e0*/  LDG.E R6, desc[UR6][R12.64] ;  /* 0x000000060c067981 */ /* 0x0200a6000c1e1900 */
[----:B------:R-:W-:Y:S01]  /*00f0*/  ISETP.GE.U32.AND P3, PT, R10, UR8, PT ;  /* 0x000000080a007c0c */ /* 0x000fe2000bf66070 */
[----:B------:R-:W-:-:S05]  /*0100*/  IMAD.IADD R14, R5, 0x1, R10 ;  /* 0x00000001050e7824 */ /* 0x000fca00078e020a */
[----:B------:R-:W-:Y:S01]  /*0110*/  ISETP.GE.U32.AND P4, PT, R14, UR8, PT ;  /* 0x000000080e007c0c */ /* 0x000fe2000bf86070 */
[----:B------:R-:W-:Y:S01]  /*0120*/  @!P2 IMAD.WIDE.U32 R8, R8, 0x4, R2 ;  /* 0x000000040808a825 */ /* 0x000fe200078e0002 */
[----:B------:R-:W-:-:S04]  /*0130*/  IADD3 R16, PT, PT, R5, R14, RZ ;  /* 0x0000000e05107210 */ /* 0x000fc80007ffe0ff */
[----:B------:R-:W-:Y:S01]  /*0140*/  ISETP.GE.U32.AND P5, PT, R16, UR8, PT ;  /* 0x0000000810007c0c */ /* 0x000fe2000bfa6070 */
[----:B------:R2:W3:Y:S01]  /*0150*/  @!P2 LDG.E R9, desc[UR6][R8.64] ;  /* 0x000000060809a981 */ /* 0x0004e2000c1e1900 */
[----:B------:R-:W-:Y:S01]  /*0160*/  @!P3 IMAD.WIDE.U32 R10, R10, 0x4, R2 ;  /* 0x000000040a0ab825 */ /* 0x000fe200078e0002 */
[----:B------:R-:W-:-:S04]  /*0170*/  IADD3 R17, PT, PT, R5, R16, RZ ;  /* 0x0000001005117210 */ /* 0x000fc80007ffe0ff */
[----:B------:R-:W-:Y:S01]  /*0180*/  ISETP.GE.U32.AND P6, PT, R17, UR8, PT ;  /* 0x0000000811007c0c */ /* 0x000fe2000bfc6070 */
[----:B------:R-:W4:Y:S01]  /*0190*/  @!P3 LDG.E R11, desc[UR6][R10.64] ;  /* 0x000000060a0bb981 */ /* 0x000f22000c1e1900 */
[----:B------:R-:W-:-:S04]  /*01a0*/  @!P4 IMAD.WIDE.U32 R14, R14, 0x4, R2 ;  /* 0x000000040e0ec825 */ /* 0x000fc800078e0002 */
[C---:B------:R-:W-:Y:S02]  /*01b0*/  IMAD.IADD R18, R5.reuse, 0x1, R17 ;  /* 0x0000000105127824 */ /* 0x040fe400078e0211 */
[----:B------:R-:W5:Y:S01]  /*01c0*/  @!P4 LDG.E R15, desc[UR6][R14.64] ;  /* 0x000000060e0fc981 */ /* 0x000f62000c1e1900 */
[--C-:B0-----:R-:W-:Y:S02]  /*01d0*/  @!P5 IMAD.WIDE.U32 R12, R16, 0x4, R2.reuse ;  /* 0x00000004100cd825 */ /* 0x101fe400078e0002 */
[----:B------:R-:W-:Y:S02]  /*01e0*/  ISETP.GE.U32.AND P1, PT, R18, UR8, PT ;  /* 0x0000000812007c0c */ /* 0x000fe4000bf26070 */
[----:B------:R-:W-:Y:S01]  /*01f0*/  IADD3 R21, PT, PT, R5, R18, RZ ;  /* 0x0000001205157210 */ /* 0x000fe20007ffe0ff */
[----:B------:R-:W-:Y:S01]  /*0200*/  @!P6 IMAD.WIDE.U32 R16, R17, 0x4, R2 ;  /* 0x000000041110e825 */ /* 0x000fe200078e0002 */
[----:B------:R-:W5:Y:S02]  /*0210*/  @!P5 LDG.E R13, desc[UR6][R12.64] ;  /* 0x000000060c0dd981 */ /* 0x000f64000c1e1900 */
[----:B------:R-:W-:-:S03]  /*0220*/  ISETP.GE.U32.AND P0, PT, R21, UR8, PT ;  /* 0x0000000815007c0c */ /* 0x000fc6000bf06070 */
[----:B------:R-:W5:Y:S04]  /*0230*/  @!P6 LDG.E R17, desc[UR6][R16.64] ;  /* 0x000000061011e981 */ /* 0x000f68000c1e1900 */
[----:B------:R-:W-:-:S06]  /*0240*/  @!P1 IMAD.WIDE.U32 R18, R18, 0x4, R2 ;  /* 0x0000000412129825 */ /* 0x000fcc00078e0002 */
[----:B------:R-:W-:Y:S01]  /*0250*/  @!P0 IMAD.WIDE.U32 R2, R21, 0x4, R2 ;  /* 0x0000000415028825 */ /* 0x000fe200078e0002 */
[----:B------:R-:W5:Y:S05]  /*0260*/  @!P1 LDG.E R19, desc[UR6][R18.64] ;  /* 0x0000000612139981 */ /* 0x000f6a000c1e1900 */
[----:B------:R-:W5:Y:S01]  /*0270*/  @!P0 LDG.E R3, desc[UR6][R2.64] ;  /* 0x0000000602038981 */ /* 0x000f62000c1e1900 */
[----:B------:R-:W0:Y:S01]  /*0280*/  S2UR UR5, SR_CgaCtaId ;  /* 0x00000000000579c3 */ /* 0x000e220000008800 */
[----:B------:R-:W-:Y:S02]  /*0290*/  UMOV UR4, 0x400 ;  /* 0x0000040000047882 */ /* 0x000fe40000000000 */
[----:B0-----:R-:W-:Y:S01]  /*02a0*/  ULEA UR4, UR5, UR4, 0x18 ;  /* 0x0000000405047291 */ /* 0x001fe2000f8ec0ff */
[----:B--2---:R-:W-:Y:S01]  /*02b0*/  MOV R8, R6 ;  /* 0x0000000600087202 */ /* 0x004fe20000000f00 */
[----:B---3--:R-:W-:-:S04]  /*02c0*/  @!P2 FADD R8, R6, R9 ;  /* 0x000000090608a221 */ /* 0x008fc80000000000 */
[----:B------:R-:W-:Y:S01]  /*02d0*/  LEA R9, R4, UR4, 0x2 ;  /* 0x0000000404097c11 */ /* 0x000fe2000f8e10ff */
[----:B------:R-:W-:-:S04]  /*02e0*/  @!P2 IMAD.MOV.U32 R6, RZ, RZ, R8 ;  /* 0x000000ffff06a224 */ /* 0x000fc800078e0008 */
[----:B----4-:R-:W-:Y:S01]  /*02f0*/  @!P3 FADD R6, R6, R11 ;  /* 0x0000000b0606b221 */ /* 0x010fe20000000000 */
[----:B------:R-:W-:Y:S04]  /*0300*/  STS [R9], R8 ;  /* 0x0000000809007388 */ /* 0x000fe80000000800 */
[----:B------:R5:W-:Y:S02]  /*0310*/  @!P3 STS [R9], R6 ;  /* 0x000000060900b388 */ /* 0x000be40000000800 */
[----:B-----5:R-:W-:-:S05]  /*0320*/  @!P4 FADD R6, R6, R15 ;  /* 0x0000000f0606c221 */ /* 0x020fca0000000000 */
[----:B------:R0:W-:Y:S02]  /*0330*/  @!P4 STS [R9], R6 ;  /* 0x000000060900c388 */ /* 0x0001e40000000800 */
[----:B0-----:R-:W-:-:S05]  /*0340*/  @!P5 FADD R6, R6, R13 ;  /* 0x0000000d0606d221 */ /* 0x001fca0000000000 */
[----:B------:R0:W-:Y:S02]  /*0350*/  @!P5 STS [R9], R6 ;  /* 0x000000060900d388 */ /* 0x0001e40000000800 */
[----:B0-----:R-:W-:-:S05]  /*0360*/  @!P6 FADD R6, R6, R17 ;  /* 0x000000110606e221 */ /* 0x001fca0000000000 */
[----:B------:R0:W-:Y:S02]  /*0370*/  @!P6 STS [R9], R6 ;  /* 0x000000060900e388 */ /* 0x0001e40000000800 */
[----:B0-----:R-:W-:-:S04]  /*0380*/  @!P1 FADD R6, R6, R19 ;  /* 0x0000001306069221 */ /* 0x001fc80000000000 */
[----:B------:R-:W-:Y:S01]  /*0390*/  @!P0 FADD R2, R3, R6 ;  /* 0x0000000603028221 */ /* 0x000fe20000000000 */
[----:B------:R0:W-:Y:S04]  /*03a0*/  @!P1 STS [R9], R6 ;  /* 0x0000000609009388 */ /* 0x0001e80000000800 */
[----:B------:R0:W-:Y:S01]  /*03b0*/  @!P0 STS [R9], R2 ;  /* 0x0000000209008388 */ /* 0x0001e20000000800 */
[----:B------:R-:W-:Y:S01]  /*03c0*/  BAR.SYNC.DEFER_BLOCKING 0x0 ;  /* 0x0000000000007b1d */ /* 0x000fe20000010000 */
[----:B------:R-:W-:-:S13]  /*03d0*/  ISETP.GE.U32.AND P2, PT, R7, UR8, PT ;  /* 0x0000000807007c0c */ /* 0x000fda000bf46070 */
[----:B0-----:R-:W-:Y:S05]  /*03e0*/  @P2 EXIT ;  /* 0x000000000000294d */ /* 0x001fea0003800000 */
[----:B------:R-:W-:Y:S02]  /*03f0*/  ISETP.GE.U32.AND P0, PT, R5, 0x2, PT ;  /* 0x000000020500780c */ /* 0x000fe40003f06070 */
[----:B------:R-:W-:-:S11]  /*0400*/  ISETP.NE.AND P1, PT, R4, RZ, PT ;  /* 0x000000ff0400720c */ /* 0x000fd60003f25270 */
[----:B------:R-:W-:Y:S05]  /*0410*/  @!P0 BRA `(.L_x_0) ;  /* 0x00000000002c8947 */ /* 0x000fea0003800000 */
.L_x_1:
[----:B------:R-:W-:-:S04]  /*0420*/  SHF.R.U32.HI R7, RZ, 0x1, R5 ;  /* 0x00000001ff077819 */ /* 0x000fc80000011605 */
[----:B------:R-:W-:-:S13]  /*0430*/  ISETP.GE.U32.AND P0, PT, R4, R7, PT ;  /* 0x000000070400720c */ /* 0x000fda0003f06070 */
[----:B------:R-:W-:Y:S01]  /*0440*/  @!P0 LEA R2, R7, R9, 0x2 ;  /* 0x0000000907028211 */ /* 0x000fe200078e10ff */
[----:B------:R-:W-:Y:S05]  /*0450*/  @!P0 LDS R3, [R9] ;  /* 0x0000000009038984 */ /* 0x000fea0000000800 */
[----:B------:R-:W0:Y:S02]  /*0460*/  @!P0 LDS R2, [R2] ;  /* 0x0000000002028984 */ /* 0x000e240000000800 */
[----:B0-----:R-:W-:-:S05]  /*0470*/  @!P0 FADD R6, R2, R3 ;  /* 0x0000000302068221 */ /* 0x001fca0000000000 */
[----:B------:R0:W-:Y:S01]  /*0480*/  @!P0 STS [R9], R6 ;  /* 0x0000000609008388 */ /* 0x0001e20000000800 */
[----:B------:R-:W-:Y:S01]  /*0490*/  BAR.SYNC.DEFER_BLOCKING 0x0 ;  /* 0x0000000000007b1d */ /* 0x000fe20000010000 */
[----:B------:R-:W-:Y:S02]  /*04a0*/  ISETP.GT.U32.AND P0, PT, R5, 0x3, PT ;  /* 0x000000030500780c */ /* 0x000fe40003f04070 */
[----:B------:R-:W-:-:S11]  /*04b0*/  MOV R5, R7 ;  /* 0x0000000700057202 */ /* 0x000fd60000000f00 */
[----:B0-----:R-:W-:Y:S05]  /*04c0*/  @P0 BRA `(.L_x_1) ;  /* 0xfffffffc00d40947 */ /* 0x001fea000383ffff */
.L_x_0:
[----:B------:R-:W-:Y:S05]  /*04d0*/  @P1 EXIT ;  /* 0x000000000000194d */ /* 0x000fea0003800000 */
[----:B------:R-:W0:Y:S01]  /*04e0*/  S2UR UR5, SR_CgaCtaId ;  /* 0x00000000000579c3 */ /* 0x000e220000008800 */
[----:B------:R-:W-:-:S07]  /*04f0*/  UMOV UR4, 0x400 ;  /* 0x0000040000047882 */ /* 0x000fce0000000000 */
[----:B------:R-:W1:Y:S01]  /*0500*/  LDC.64 R2, c[0x0][0x388] ;  /* 0x0000e200ff027b82 */ /* 0x000e620000000a00 */
[----:B0-----:R-:W-:Y:S01]  /*0510*/  ULEA UR4, UR5, UR4, 0x18 ;  /* 0x0000000405047291 */ /* 0x001fe2000f8ec0ff */
[----:B-1----:R-:W-:-:S08]  /*0520*/  IMAD.WIDE.U32 R2, R0, 0x4, R2 ;  /* 0x0000000400027825 */ /* 0x002fd000078e0002 */
[----:B------:R-:W0:Y:S04]  /*0530*/  LDS R5, [UR4] ;  /* 0x00000004ff057984 */ /* 0x000e280008000800 */
[----:B0-----:R-:W-:Y:S01]  /*0540*/  STG.E desc[UR6][R2.64], R5 ;  /* 0x0000000502007986 */ /* 0x001fe2000c101906 */
[----:B------:R-:W-:Y:S05]  /*0550*/  EXIT ;  /* 0x000000000000794d */ /* 0x000fea0003800000 */
.L_x_2:
[----:B------:R-:W-:-:S00]  /*0560*/  BRA `(.L_x_2) ;  /* 0xfffffffc00fc7947 */ /* 0x000fc0000383ffff */
[----:B------:R-:W-:-:S00]  /*0570*/  NOP ;  /* 0x0000000000007918 */ /* 0x000fc00000000000 */
        /* <DEDUP_REMOVED lines=8> */
.L_x_3:


//--------------------- .nv.shared.sum            --------------------------
	.section	.nv.shared.sum,"aw",@nobits
	.sectionflags	@""
	.align	16
	.zero		1024


//--------------------- .nv.shared.reserved.0     --------------------------
	.section	.nv.shared.reserved.0,"aw",@nobits
	.weak		__nv_reservedSMEM_offset_0_alias
	.size		__nv_reservedSMEM_offset_0_alias, 0, 64
	.other		__nv_reservedSMEM_offset_0_alias,@"STO_CUDA_RESERVED_SHARED STV_DEFAULT"
__nv_reservedSMEM_offset_0_alias:
	.zero		0
	.zero		64


//--------------------- .nv.constant0.sum         --------------------------
	.section	.nv.constant0.sum,"a",@progbits
	.sectionflags	@""
	.align	4
.nv.constant0.sum:
	.zero		916


//--------------------- SYMBOLS --------------------------

	.type		.nv.reservedSmem.offset0,@object
	.size		.nv.reservedSmem.offset0,0x4
	.type		.nv.reservedSmem.cap,@object
	.size		.nv.reservedSmem.cap,0x4
